//
// Generated by NVIDIA NVVM Compiler
//
// Compiler Build ID: CL-36424714
// Cuda compilation tools, release 13.0, V13.0.88
// Based on NVVM 20.0.0
//

.version 9.0
.target sm_100
.address_size 64

	// .globl	_Z11gpu_computePd

.visible .entry _Z11gpu_computePd(
	.param .u64 .ptr .align 1 _Z11gpu_computePd_param_0
)
{
	.reg .pred 	%p<2>;
	.reg .b32 	%r<9>;
	.reg .b64 	%rd<5>;
	.reg .b64 	%fd<68>;

	ld.param.u64 	%rd2, [_Z11gpu_computePd_param_0];
	cvta.to.global.u64 	%rd3, %rd2;
	mov.u32 	%r4, %tid.x;
	mov.u32 	%r5, %ctaid.x;
	mov.u32 	%r6, %ntid.x;
	mad.lo.s32 	%r7, %r5, %r6, %r4;
	mul.wide.s32 	%rd4, %r7, 8;
	add.s64 	%rd1, %rd3, %rd4;
	ld.global.f64 	%fd67, [%rd1];
	mov.b32 	%r8, 0;
$L__BB0_1:
	fma.rn.f64 	%fd4, %fd67, %fd67, 0dBFD0000000000000;
	fma.rn.f64 	%fd5, %fd4, %fd4, 0dBFD0000000000000;
	fma.rn.f64 	%fd6, %fd5, %fd5, 0dBFD0000000000000;
	fma.rn.f64 	%fd7, %fd6, %fd6, 0dBFD0000000000000;
	fma.rn.f64 	%fd8, %fd7, %fd7, 0dBFD0000000000000;
	fma.rn.f64 	%fd9, %fd8, %fd8, 0dBFD0000000000000;
	fma.rn.f64 	%fd10, %fd9, %fd9, 0dBFD0000000000000;
	fma.rn.f64 	%fd11, %fd10, %fd10, 0dBFD0000000000000;
	fma.rn.f64 	%fd12, %fd11, %fd11, 0dBFD0000000000000;
	fma.rn.f64 	%fd13, %fd12, %fd12, 0dBFD0000000000000;
	fma.rn.f64 	%fd14, %fd13, %fd13, 0dBFD0000000000000;
	fma.rn.f64 	%fd15, %fd14, %fd14, 0dBFD0000000000000;
	fma.rn.f64 	%fd16, %fd15, %fd15, 0dBFD0000000000000;
	fma.rn.f64 	%fd17, %fd16, %fd16, 0dBFD0000000000000;
	fma.rn.f64 	%fd18, %fd17, %fd17, 0dBFD0000000000000;
	fma.rn.f64 	%fd19, %fd18, %fd18, 0dBFD0000000000000;
	fma.rn.f64 	%fd20, %fd19, %fd19, 0dBFD0000000000000;
	fma.rn.f64 	%fd21, %fd20, %fd20, 0dBFD0000000000000;
	fma.rn.f64 	%fd22, %fd21, %fd21, 0dBFD0000000000000;
	fma.rn.f64 	%fd23, %fd22, %fd22, 0dBFD0000000000000;
	fma.rn.f64 	%fd24, %fd23, %fd23, 0dBFD0000000000000;
	fma.rn.f64 	%fd25, %fd24, %fd24, 0dBFD0000000000000;
	fma.rn.f64 	%fd26, %fd25, %fd25, 0dBFD0000000000000;
	fma.rn.f64 	%fd27, %fd26, %fd26, 0dBFD0000000000000;
	fma.rn.f64 	%fd28, %fd27, %fd27, 0dBFD0000000000000;
	fma.rn.f64 	%fd29, %fd28, %fd28, 0dBFD0000000000000;
	fma.rn.f64 	%fd30, %fd29, %fd29, 0dBFD0000000000000;
	fma.rn.f64 	%fd31, %fd30, %fd30, 0dBFD0000000000000;
	fma.rn.f64 	%fd32, %fd31, %fd31, 0dBFD0000000000000;
	fma.rn.f64 	%fd33, %fd32, %fd32, 0dBFD0000000000000;
	fma.rn.f64 	%fd34, %fd33, %fd33, 0dBFD0000000000000;
	fma.rn.f64 	%fd35, %fd34, %fd34, 0dBFD0000000000000;
	fma.rn.f64 	%fd36, %fd35, %fd35, 0dBFD0000000000000;
	fma.rn.f64 	%fd37, %fd36, %fd36, 0dBFD0000000000000;
	fma.rn.f64 	%fd38, %fd37, %fd37, 0dBFD0000000000000;
	fma.rn.f64 	%fd39, %fd38, %fd38, 0dBFD0000000000000;
	fma.rn.f64 	%fd40, %fd39, %fd39, 0dBFD0000000000000;
	fma.rn.f64 	%fd41, %fd40, %fd40, 0dBFD0000000000000;
	fma.rn.f64 	%fd42, %fd41, %fd41, 0dBFD0000000000000;
	fma.rn.f64 	%fd43, %fd42, %fd42, 0dBFD0000000000000;
	fma.rn.f64 	%fd44, %fd43, %fd43, 0dBFD0000000000000;
	fma.rn.f64 	%fd45, %fd44, %fd44, 0dBFD0000000000000;
	fma.rn.f64 	%fd46, %fd45, %fd45, 0dBFD0000000000000;
	fma.rn.f64 	%fd47, %fd46, %fd46, 0dBFD0000000000000;
	fma.rn.f64 	%fd48, %fd47, %fd47, 0dBFD0000000000000;
	fma.rn.f64 	%fd49, %fd48, %fd48, 0dBFD0000000000000;
	fma.rn.f64 	%fd50, %fd49, %fd49, 0dBFD0000000000000;
	fma.rn.f64 	%fd51, %fd50, %fd50, 0dBFD0000000000000;
	fma.rn.f64 	%fd52, %fd51, %fd51, 0dBFD0000000000000;
	fma.rn.f64 	%fd53, %fd52, %fd52, 0dBFD0000000000000;
	fma.rn.f64 	%fd54, %fd53, %fd53, 0dBFD0000000000000;
	fma.rn.f64 	%fd55, %fd54, %fd54, 0dBFD0000000000000;
	fma.rn.f64 	%fd56, %fd55, %fd55, 0dBFD0000000000000;
	fma.rn.f64 	%fd57, %fd56, %fd56, 0dBFD0000000000000;
	fma.rn.f64 	%fd58, %fd57, %fd57, 0dBFD0000000000000;
	fma.rn.f64 	%fd59, %fd58, %fd58, 0dBFD0000000000000;
	fma.rn.f64 	%fd60, %fd59, %fd59, 0dBFD0000000000000;
	fma.rn.f64 	%fd61, %fd60, %fd60, 0dBFD0000000000000;
	fma.rn.f64 	%fd62, %fd61, %fd61, 0dBFD0000000000000;
	fma.rn.f64 	%fd63, %fd62, %fd62, 0dBFD0000000000000;
	fma.rn.f64 	%fd64, %fd63, %fd63, 0dBFD0000000000000;
	fma.rn.f64 	%fd65, %fd64, %fd64, 0dBFD0000000000000;
	fma.rn.f64 	%fd66, %fd65, %fd65, 0dBFD0000000000000;
	fma.rn.f64 	%fd67, %fd66, %fd66, 0dBFD0000000000000;
	add.s32 	%r8, %r8, 64;
	setp.ne.s32 	%p1, %r8, 10000000;
	@%p1 bra 	$L__BB0_1;
	st.global.f64 	[%rd1], %fd67;
	ret;

}


// ===== COMPILED SASS (sm_100) =====

	.target	sm_100

	.elftype	@"ET_EXEC"


//--------------------- .note.nv.tkinfo           --------------------------
	.section	.note.nv.tkinfo,"",@"SHT_NOTE"
	.sectionflags	@"SHF_NOTE_NV_TKINFO"
	.tkinfo
        /*0018*/ 	.word	0x00000002
        /*0030*/ 	.string	""
        /*0030*/ 	.string	"ptxas"
        /*0030*/ 	.string	"Cuda compilation tools, release 13.0, V13.0.88"
        /*0030*/ 	.string	"Build cuda_13.0.r13.0/compiler.36424714_0"
        /*0030*/ 	.string	"-arch sm_100 -m 64 "



//--------------------- .note.nv.cuinfo           --------------------------
	.section	.note.nv.cuinfo,"",@"SHT_NOTE"
	.sectionflags	@"SHF_NOTE_NV_CUINFO"
        /*0018*/ 	.short	0x0002
        /*001a*/ 	.short	0x0064
        /*001c*/ 	.short	0x0082
	.zero		2


//--------------------- .nv.info                  --------------------------
	.section	.nv.info,"",@"SHT_CUDA_INFO"
	.align	4


	//----- nvinfo : EIATTR_REGCOUNT
	.align		4
        /*0000*/ 	.byte	0x04, 0x2f
        /*0002*/ 	.short	(.L_1 - .L_0)
	.align		4
.L_0:
        /*0004*/ 	.word	index@(_Z11gpu_computePd)
        /*0008*/ 	.word	0x00000008


	//----- nvinfo : EIATTR_FRAME_SIZE
	.align		4
.L_1:
        /*000c*/ 	.byte	0x04, 0x11
        /*000e*/ 	.short	(.L_3 - .L_2)
	.align		4
.L_2:
        /*0010*/ 	.word	index@(_Z11gpu_computePd)
        /*0014*/ 	.word	0x00000000


	//----- nvinfo : EIATTR_MIN_STACK_SIZE
	.align		4
.L_3:
        /*0018*/ 	.byte	0x04, 0x12
        /*001a*/ 	.short	(.L_5 - .L_4)
	.align		4
.L_4:
        /*001c*/ 	.word	index@(_Z11gpu_computePd)
        /*0020*/ 	.word	0x00000000
.L_5:


//--------------------- .nv.compat                --------------------------
	.section	.nv.compat,"",@"SHT_CUDA_COMPAT_INFO"
	.align	4
        /*0000*/ 	.byte	0x02, 0x09, 0x00, 0x00, 0x02, 0x02, 0x01, 0x00, 0x02, 0x05, 0x05, 0x00, 0x03, 0x07, 0x01, 0x01
        /*0010*/ 	.byte	0x02, 0x03, 0x00, 0x00, 0x02, 0x06, 0x01, 0x00, 0x04, 0x0b, 0x08, 0x00, 0x01, 0x00, 0x00, 0x00
        /*0020*/ 	.byte	0x00, 0x00, 0x00, 0x00


//--------------------- .nv.info._Z11gpu_computePd --------------------------
	.section	.nv.info._Z11gpu_computePd,"",@"SHT_CUDA_INFO"
	.sectionflags	@""
	.align	4


	//----- nvinfo : EIATTR_CUDA_API_VERSION
	.align		4
        /*0000*/ 	.byte	0x04, 0x37
        /*0002*/ 	.short	(.L_7 - .L_6)
.L_6:
        /*0004*/ 	.word	0x00000082


	//----- nvinfo : EIATTR_KPARAM_INFO
	.align		4
.L_7:
        /*0008*/ 	.byte	0x04, 0x17
        /*000a*/ 	.short	(.L_9 - .L_8)
.L_8:
        /*000c*/ 	.word	0x00000000
        /*0010*/ 	.short	0x0000
        /*0012*/ 	.short	0x0000
        /*0014*/ 	.byte	0x00, 0xf5, 0x21, 0x00


	//----- nvinfo : EIATTR_SPARSE_MMA_MASK
	.align		4
.L_9:
        /*0018*/ 	.byte	0x03, 0x50
        /*001a*/ 	.short	0x0000


	//----- nvinfo : EIATTR_MAXREG_COUNT
	.align		4
        /*001c*/ 	.byte	0x03, 0x1b
        /*001e*/ 	.short	0x00ff


	//----- nvinfo : EIATTR_MERCURY_ISA_VERSION
	.align		4
        /*0020*/ 	.byte	0x03, 0x5f
        /*0022*/ 	.short	0x0101


	//----- nvinfo : EIATTR_VRC_CTA_INIT_COUNT
	.align		4
        /*0024*/ 	.byte	0x02, 0x4a
	.zero		1
	.zero		1


	//----- nvinfo : EIATTR_EXIT_INSTR_OFFSETS
	.align		4
        /*0028*/ 	.byte	0x04, 0x1c
        /*002a*/ 	.short	(.L_11 - .L_10)


	//   ....[0]....
.L_10:
        /*002c*/ 	.word	0x000014e0


	//----- nvinfo : EIATTR_CBANK_PARAM_SIZE
	.align		4
.L_11:
        /*0030*/ 	.byte	0x03, 0x19
        /*0032*/ 	.short	0x0008


	//----- nvinfo : EIATTR_PARAM_CBANK
	.align		4
        /*0034*/ 	.byte	0x04, 0x0a
        /*0036*/ 	.short	(.L_13 - .L_12)
	.align		4
.L_12:
        /*0038*/ 	.word	index@(.nv.constant0._Z11gpu_computePd)
        /*003c*/ 	.short	0x0380
        /*003e*/ 	.short	0x0008


	//----- nvinfo : EIATTR_SW_WAR
	.align		4
.L_13:
        /*0040*/ 	.byte	0x04, 0x36
        /*0042*/ 	.short	(.L_15 - .L_14)
.L_14:
        /*0044*/ 	.word	0x00000008
.L_15:


//--------------------- .nv.callgraph             --------------------------
	.section	.nv.callgraph,"",@"SHT_CUDA_CALLGRAPH"
	.align	4
	.sectionentsize	8
	.align		4
        /*0000*/ 	.word	0x00000000
	.align		4
        /*0004*/ 	.word	0xffffffff
	.align		4
        /*0008*/ 	.word	0x00000000
	.align		4
        /*000c*/ 	.word	0xfffffffe
	.align		4
        /*0010*/ 	.word	0x00000000
	.align		4
        /*0014*/ 	.word	0xfffffffd
	.align		4
        /*0018*/ 	.word	0x00000000
	.align		4
        /*001c*/ 	.word	0xfffffffc


//--------------------- .text._Z11gpu_computePd   --------------------------
	.section	.text._Z11gpu_computePd,"ax",@progbits
	.align	128
        .global         _Z11gpu_computePd
        .type           _Z11gpu_computePd,@function
        .size           _Z11gpu_computePd,(.L_x_2 - _Z11gpu_computePd)
        .other          _Z11gpu_computePd,@"STO_CUDA_ENTRY STV_DEFAULT"
_Z11gpu_computePd:
.text._Z11gpu_computePd:
[----:B------:R-:W-:Y:S01]  /*0000*/  LDC R1, c[0x0][0x37c] ;  /* 0x0000df00ff017b82 */ /* 0x000fe20000000800 */
[----:B------:R-:W0:Y:S07]  /*0010*/  S2R R5, SR_TID.X ;  /* 0x0000000000057919 */ /* 0x000e2e0000002100 */
[----:B------:R-:W0:Y:S01]  /*0020*/  S2UR UR4, SR_CTAID.X ;  /* 0x00000000000479c3 */ /* 0x000e220000002500 */
[----:B------:R-:W1:Y:S07]  /*0030*/  LDCU.64 UR6, c[0x0][0x358] ;  /* 0x00006b00ff0677ac */ /* 0x000e6e0008000a00 */
[----:B------:R-:W0:Y:S08]  /*0040*/  LDC R0, c[0x0][0x360] ;  /* 0x0000d800ff007b82 */ /* 0x000e300000000800 */
[----:B------:R-:W2:Y:S01]  /*0050*/  LDC.64 R2, c[0x0][0x380] ;  /* 0x0000e000ff027b82 */ /* 0x000ea20000000a00 */
[----:B0-----:R-:W-:-:S04]  /*0060*/  IMAD R5, R0, UR4, R5 ;  /* 0x0000000400057c24 */ /* 0x001fc8000f8e0205 */
[----:B--2---:R-:W-:-:S05]  /*0070*/  IMAD.WIDE R2, R5, 0x8, R2 ;  /* 0x0000000805027825 */ /* 0x004fca00078e0202 */
[----:B-1----:R0:W5:Y:S01]  /*0080*/  LDG.E.64 R4, desc[UR6][R2.64] ;  /* 0x0000000602047981 */ /* 0x002162000c1e1b00 */
[----:B------:R-:W-:-:S05]  /*0090*/  UMOV UR4, URZ ;  /* 0x000000ff00047c82 */ /* 0x000fca0008000000 */
.L_x_0:
[----:B-----5:R-:W-:Y:S01]  /*00a0*/  DFMA R4, R4, R4, -0.25 ;  /* 0xbfd000000404742b */ /* 0x020fe20000000004 */
[----:B------:R-:W-:-:S04]  /*00b0*/  UIADD3 UR4, UPT, UPT, UR4, 0x140, URZ ;  /* 0x0000014004047890 */ /* 0x000fc8000fffe0ff */
[----:B------:R-:W-:-:S03]  /*00c0*/  UISETP.NE.AND UP0, UPT, UR4, 0x989680, UPT ;  /* 0x009896800400788c */ /* 0x000fc6000bf05270 */
[----:B------:R-:W-:-:S08]  /*00d0*/  DFMA R4, R4, R4, -0.25 ;  /* 0xbfd000000404742b */ /* 0x000fd00000000004 */
        /* <DEDUP_REMOVED lines=317> */
[----:B------:R-:W-:Y:S01]  /*14b0*/  DFMA R4, R4, R4, -0.25 ;  /* 0xbfd000000404742b */ /* 0x000fe20000000004 */
[----:B------:R-:W-:Y:S10]  /*14c0*/  BRA.U UP0, `(.L_x_0) ;  /* 0xffffffe900f47547 */ /* 0x000ff4000b83ffff */
[----:B------:R-:W-:Y:S01]  /*14d0*/  STG.E.64 desc[UR6][R2.64], R4 ;  /* 0x0000000402007986 */ /* 0x000fe2000c101b06 */
[----:B------:R-:W-:Y:S05]  /*14e0*/  EXIT ;  /* 0x000000000000794d */ /* 0x000fea0003800000 */
.L_x_1:
[----:B------:R-:W-:-:S00]  /*14f0*/  BRA `(.L_x_1) ;  /* 0xfffffffc00fc7947 */ /* 0x000fc0000383ffff */
[----:B------:R-:W-:-:S00]  /*1500*/  NOP ;  /* 0x0000000000007918 */ /* 0x000fc00000000000 */
[----:B------:R-:W-:-:S00]  /*1510*/  NOP ;  /* 0x0000000000007918 */ /* 0x000fc00000000000 */
[----:B------:R-:W-:-:S00]  /*1520*/  NOP ;  /* 0x0000000000007918 */ /* 0x000fc00000000000 */
[----:B------:R-:W-:-:S00]  /*1530*/  NOP ;  /* 0x0000000000007918 */ /* 0x000fc00000000000 */
[----:B------:R-:W-:-:S00]  /*1540*/  NOP ;  /* 0x0000000000007918 */ /* 0x000fc00000000000 */
[----:B------:R-:W-:-:S00]  /*1550*/  NOP ;  /* 0x0000000000007918 */ /* 0x000fc00000000000 */
[----:B------:R-:W-:-:S00]  /*1560*/  NOP ;  /* 0x0000000000007918 */ /* 0x000fc00000000000 */
[----:B------:R-:W-:-:S00]  /*1570*/  NOP ;  /* 0x0000000000007918 */ /* 0x000fc00000000000 */
.L_x_2:


//--------------------- .nv.shared.reserved.0     --------------------------
	.section	.nv.shared.reserved.0,"aw",@nobits
	.weak		__nv_reservedSMEM_offset_0_alias
	.size		__nv_reservedSMEM_offset_0_alias, 0, 64
	.other		__nv_reservedSMEM_offset_0_alias,@"STO_CUDA_RESERVED_SHARED STV_DEFAULT"
__nv_reservedSMEM_offset_0_alias:
	.zero		0
	.zero		64


//--------------------- .nv.constant0._Z11gpu_computePd --------------------------
	.section	.nv.constant0._Z11gpu_computePd,"a",@progbits
	.sectionflags	@""
	.align	4
.nv.constant0._Z11gpu_computePd:
	.zero		904


//--------------------- SYMBOLS --------------------------

	.type		.nv.reservedSmem.offset0,@object
	.size		.nv.reservedSmem.offset0,0x4
